//
// Generated by NVIDIA NVVM Compiler
//
// Compiler Build ID: CL-36424714
// Cuda compilation tools, release 13.0, V13.0.88
// Based on NVVM 20.0.0
//

.version 9.0
.target sm_100
.address_size 64

	// .globl	_Z25unique_idx_calc_threadIdxPi
.extern .func  (.param .b32 func_retval0) vprintf
(
	.param .b64 vprintf_param_0,
	.param .b64 vprintf_param_1
)
;
.global .align 1 .b8 $str[29] = {116, 104, 114, 101, 97, 100, 73, 100, 120, 32, 58, 32, 37, 100, 44, 32, 118, 97, 108, 117, 101, 32, 58, 32, 37, 100, 32, 10};
.global .align 1 .b8 $str$1[58] = {98, 108, 111, 99, 107, 73, 100, 120, 46, 120, 32, 58, 32, 37, 100, 44, 32, 116, 104, 114, 101, 97, 100, 73, 100, 120, 46, 120, 32, 58, 32, 37, 100, 44, 32, 103, 105, 100, 32, 58, 32, 37, 100, 44, 32, 118, 97, 108, 117, 101, 32, 58, 32, 37, 100, 32, 10};
.global .align 1 .b8 $str$2[75] = {98, 108, 111, 99, 107, 73, 100, 120, 46, 120, 32, 58, 32, 37, 100, 44, 32, 98, 108, 111, 99, 107, 73, 100, 120, 46, 121, 32, 58, 32, 37, 100, 44, 32, 116, 104, 114, 101, 97, 100, 73, 100, 120, 46, 120, 32, 58, 32, 37, 100, 44, 32, 103, 105, 100, 32, 58, 32, 37, 100, 44, 32, 118, 97, 108, 117, 101, 32, 58, 32, 37, 100, 32, 10};

.visible .entry _Z25unique_idx_calc_threadIdxPi(
	.param .u64 .ptr .align 1 _Z25unique_idx_calc_threadIdxPi_param_0
)
{
	.local .align 8 .b8 	__local_depot0[8];
	.reg .b64 	%SP;
	.reg .b64 	%SPL;
	.reg .b32 	%r<5>;
	.reg .b64 	%rd<9>;

	mov.u64 	%SPL, __local_depot0;
	cvta.local.u64 	%SP, %SPL;
	ld.param.u64 	%rd1, [_Z25unique_idx_calc_threadIdxPi_param_0];
	cvta.to.global.u64 	%rd2, %rd1;
	add.u64 	%rd3, %SP, 0;
	add.u64 	%rd4, %SPL, 0;
	mov.u32 	%r1, %tid.x;
	mul.wide.u32 	%rd5, %r1, 4;
	add.s64 	%rd6, %rd2, %rd5;
	ld.global.u32 	%r2, [%rd6];
	st.local.v2.u32 	[%rd4], {%r1, %r2};
	mov.u64 	%rd7, $str;
	cvta.global.u64 	%rd8, %rd7;
	{ // callseq 0, 0
	.param .b64 param0;
	st.param.b64 	[param0], %rd8;
	.param .b64 param1;
	st.param.b64 	[param1], %rd3;
	.param .b32 retval0;
	call.uni (retval0), 
	vprintf, 
	(
	param0, 
	param1
	);
	ld.param.b32 	%r3, [retval0];
	} // callseq 0
	ret;

}
	// .globl	_Z22unique_gid_calculationPi
.visible .entry _Z22unique_gid_calculationPi(
	.param .u64 .ptr .align 1 _Z22unique_gid_calculationPi_param_0
)
{
	.local .align 16 .b8 	__local_depot1[16];
	.reg .b64 	%SP;
	.reg .b64 	%SPL;
	.reg .b32 	%r<8>;
	.reg .b64 	%rd<9>;

	mov.u64 	%SPL, __local_depot1;
	cvta.local.u64 	%SP, %SPL;
	ld.param.u64 	%rd1, [_Z22unique_gid_calculationPi_param_0];
	cvta.to.global.u64 	%rd2, %rd1;
	add.u64 	%rd3, %SP, 0;
	add.u64 	%rd4, %SPL, 0;
	mov.u32 	%r1, %tid.x;
	mov.u32 	%r2, %ctaid.x;
	mov.u32 	%r3, %ntid.x;
	mad.lo.s32 	%r4, %r2, %r3, %r1;
	mul.wide.s32 	%rd5, %r4, 4;
	add.s64 	%rd6, %rd2, %rd5;
	ld.global.u32 	%r5, [%rd6];
	st.local.v4.u32 	[%rd4], {%r2, %r1, %r4, %r5};
	mov.u64 	%rd7, $str$1;
	cvta.global.u64 	%rd8, %rd7;
	{ // callseq 1, 0
	.param .b64 param0;
	st.param.b64 	[param0], %rd8;
	.param .b64 param1;
	st.param.b64 	[param1], %rd3;
	.param .b32 retval0;
	call.uni (retval0), 
	vprintf, 
	(
	param0, 
	param1
	);
	ld.param.b32 	%r6, [retval0];
	} // callseq 1
	ret;

}
	// .globl	_Z25unique_gid_calculation_2dPi
.visible .entry _Z25unique_gid_calculation_2dPi(
	.param .u64 .ptr .align 1 _Z25unique_gid_calculation_2dPi_param_0
)
{
	.local .align 8 .b8 	__local_depot2[24];
	.reg .b64 	%SP;
	.reg .b64 	%SPL;
	.reg .b32 	%r<13>;
	.reg .b64 	%rd<9>;

	mov.u64 	%SPL, __local_depot2;
	cvta.local.u64 	%SP, %SPL;
	ld.param.u64 	%rd1, [_Z25unique_gid_calculation_2dPi_param_0];
	cvta.to.global.u64 	%rd2, %rd1;
	add.u64 	%rd3, %SP, 0;
	add.u64 	%rd4, %SPL, 0;
	mov.u32 	%r1, %tid.x;
	mov.u32 	%r2, %ctaid.x;
	mov.u32 	%r3, %ntid.x;
	mov.u32 	%r4, %ctaid.y;
	mov.u32 	%r5, %ntid.y;
	mov.u32 	%r6, %nctaid.x;
	mad.lo.s32 	%r7, %r6, %r4, %r2;
	mad.lo.s32 	%r8, %r4, %r5, %r1;
	mad.lo.s32 	%r9, %r7, %r3, %r8;
	mul.wide.s32 	%rd5, %r9, 4;
	add.s64 	%rd6, %rd2, %rd5;
	ld.global.u32 	%r10, [%rd6];
	st.local.v2.u32 	[%rd4], {%r2, %r4};
	st.local.v2.u32 	[%rd4+8], {%r1, %r9};
	st.local.u32 	[%rd4+16], %r10;
	mov.u64 	%rd7, $str$2;
	cvta.global.u64 	%rd8, %rd7;
	{ // callseq 2, 0
	.param .b64 param0;
	st.param.b64 	[param0], %rd8;
	.param .b64 param1;
	st.param.b64 	[param1], %rd3;
	.param .b32 retval0;
	call.uni (retval0), 
	vprintf, 
	(
	param0, 
	param1
	);
	ld.param.b32 	%r11, [retval0];
	} // callseq 2
	ret;

}
	// .globl	_Z28unique_gid_calculation_2d_2dPi
.visible .entry _Z28unique_gid_calculation_2d_2dPi(
	.param .u64 .ptr .align 1 _Z28unique_gid_calculation_2d_2dPi_param_0
)
{
	.local .align 8 .b8 	__local_depot3[24];
	.reg .b64 	%SP;
	.reg .b64 	%SPL;
	.reg .b32 	%r<14>;
	.reg .b64 	%rd<9>;

	mov.u64 	%SPL, __local_depot3;
	cvta.local.u64 	%SP, %SPL;
	ld.param.u64 	%rd1, [_Z28unique_gid_calculation_2d_2dPi_param_0];
	cvta.to.global.u64 	%rd2, %rd1;
	add.u64 	%rd3, %SP, 0;
	add.u64 	%rd4, %SPL, 0;
	mov.u32 	%r1, %tid.x;
	mov.u32 	%r2, %ntid.x;
	mov.u32 	%r3, %tid.y;
	mov.u32 	%r4, %ctaid.x;
	mov.u32 	%r5, %ntid.y;
	mov.u32 	%r6, %ctaid.y;
	mov.u32 	%r7, %nctaid.x;
	mad.lo.s32 	%r8, %r7, %r6, %r4;
	mad.lo.s32 	%r9, %r8, %r5, %r3;
	mad.lo.s32 	%r10, %r9, %r2, %r1;
	mul.wide.s32 	%rd5, %r10, 4;
	add.s64 	%rd6, %rd2, %rd5;
	ld.global.u32 	%r11, [%rd6];
	st.local.v2.u32 	[%rd4], {%r4, %r6};
	st.local.v2.u32 	[%rd4+8], {%r1, %r10};
	st.local.u32 	[%rd4+16], %r11;
	mov.u64 	%rd7, $str$2;
	cvta.global.u64 	%rd8, %rd7;
	{ // callseq 3, 0
	.param .b64 param0;
	st.param.b64 	[param0], %rd8;
	.param .b64 param1;
	st.param.b64 	[param1], %rd3;
	.param .b32 retval0;
	call.uni (retval0), 
	vprintf, 
	(
	param0, 
	param1
	);
	ld.param.b32 	%r12, [retval0];
	} // callseq 3
	ret;

}


// ===== COMPILED SASS (sm_100) =====

	.target	sm_100

	.elftype	@"ET_EXEC"


//--------------------- .note.nv.tkinfo           --------------------------
	.section	.note.nv.tkinfo,"",@"SHT_NOTE"
	.sectionflags	@"SHF_NOTE_NV_TKINFO"
	.tkinfo
        /*0018*/ 	.word	0x00000002
        /*0030*/ 	.string	""
        /*0030*/ 	.string	"ptxas"
        /*0030*/ 	.string	"Cuda compilation tools, release 13.0, V13.0.88"
        /*0030*/ 	.string	"Build cuda_13.0.r13.0/compiler.36424714_0"
        /*0030*/ 	.string	"-arch sm_100 -m 64 "



//--------------------- .note.nv.cuinfo           --------------------------
	.section	.note.nv.cuinfo,"",@"SHT_NOTE"
	.sectionflags	@"SHF_NOTE_NV_CUINFO"
        /*0018*/ 	.short	0x0002
        /*001a*/ 	.short	0x0064
        /*001c*/ 	.short	0x0082
	.zero		2


//--------------------- .nv.info                  --------------------------
	.section	.nv.info,"",@"SHT_CUDA_INFO"
	.align	4


	//----- nvinfo : EIATTR_REGCOUNT
	.align		4
        /*0000*/ 	.byte	0x04, 0x2f
        /*0002*/ 	.short	(.L_4 - .L_3)
	.align		4
.L_3:
        /*0004*/ 	.word	index@(_Z25unique_idx_calc_threadIdxPi)
        /*0008*/ 	.word	0x00000018


	//----- nvinfo : EIATTR_FRAME_SIZE
	.align		4
.L_4:
        /*000c*/ 	.byte	0x04, 0x11
        /*000e*/ 	.short	(.L_6 - .L_5)
	.align		4
.L_5:
        /*0010*/ 	.word	index@(_Z25unique_idx_calc_threadIdxPi)
        /*0014*/ 	.word	0x00000008


	//----- nvinfo : EIATTR_REGCOUNT
	.align		4
.L_6:
        /*0018*/ 	.byte	0x04, 0x2f
        /*001a*/ 	.short	(.L_8 - .L_7)
	.align		4
.L_7:
        /*001c*/ 	.word	index@(_Z22unique_gid_calculationPi)
        /*0020*/ 	.word	0x00000018


	//----- nvinfo : EIATTR_FRAME_SIZE
	.align		4
.L_8:
        /*0024*/ 	.byte	0x04, 0x11
        /*0026*/ 	.short	(.L_10 - .L_9)
	.align		4
.L_9:
        /*0028*/ 	.word	index@(_Z22unique_gid_calculationPi)
        /*002c*/ 	.word	0x00000010


	//----- nvinfo : EIATTR_REGCOUNT
	.align		4
.L_10:
        /*0030*/ 	.byte	0x04, 0x2f
        /*0032*/ 	.short	(.L_12 - .L_11)
	.align		4
.L_11:
        /*0034*/ 	.word	index@(_Z25unique_gid_calculation_2dPi)
        /*0038*/ 	.word	0x00000018


	//----- nvinfo : EIATTR_FRAME_SIZE
	.align		4
.L_12:
        /*003c*/ 	.byte	0x04, 0x11
        /*003e*/ 	.short	(.L_14 - .L_13)
	.align		4
.L_13:
        /*0040*/ 	.word	index@(_Z25unique_gid_calculation_2dPi)
        /*0044*/ 	.word	0x00000018


	//----- nvinfo : EIATTR_REGCOUNT
	.align		4
.L_14:
        /*0048*/ 	.byte	0x04, 0x2f
        /*004a*/ 	.short	(.L_16 - .L_15)
	.align		4
.L_15:
        /*004c*/ 	.word	index@(_Z28unique_gid_calculation_2d_2dPi)
        /*0050*/ 	.word	0x00000018


	//----- nvinfo : EIATTR_FRAME_SIZE
	.align		4
.L_16:
        /*0054*/ 	.byte	0x04, 0x11
        /*0056*/ 	.short	(.L_18 - .L_17)
	.align		4
.L_17:
        /*0058*/ 	.word	index@(_Z28unique_gid_calculation_2d_2dPi)
        /*005c*/ 	.word	0x00000018


	//----- nvinfo : EIATTR_MIN_STACK_SIZE
	.align		4
.L_18:
        /*0060*/ 	.byte	0x04, 0x12
        /*0062*/ 	.short	(.L_20 - .L_19)
	.align		4
.L_19:
        /*0064*/ 	.word	index@(_Z28unique_gid_calculation_2d_2dPi)
        /*0068*/ 	.word	0x00000018


	//----- nvinfo : EIATTR_MIN_STACK_SIZE
	.align		4
.L_20:
        /*006c*/ 	.byte	0x04, 0x12
        /*006e*/ 	.short	(.L_22 - .L_21)
	.align		4
.L_21:
        /*0070*/ 	.word	index@(_Z25unique_gid_calculation_2dPi)
        /*0074*/ 	.word	0x00000018


	//----- nvinfo : EIATTR_MIN_STACK_SIZE
	.align		4
.L_22:
        /*0078*/ 	.byte	0x04, 0x12
        /*007a*/ 	.short	(.L_24 - .L_23)
	.align		4
.L_23:
        /*007c*/ 	.word	index@(_Z22unique_gid_calculationPi)
        /*0080*/ 	.word	0x00000010


	//----- nvinfo : EIATTR_MIN_STACK_SIZE
	.align		4
.L_24:
        /*0084*/ 	.byte	0x04, 0x12
        /*0086*/ 	.short	(.L_26 - .L_25)
	.align		4
.L_25:
        /*0088*/ 	.word	index@(_Z25unique_idx_calc_threadIdxPi)
        /*008c*/ 	.word	0x00000008
.L_26:


//--------------------- .nv.compat                --------------------------
	.section	.nv.compat,"",@"SHT_CUDA_COMPAT_INFO"
	.align	4
        /*0000*/ 	.byte	0x02, 0x09, 0x00, 0x00, 0x02, 0x02, 0x01, 0x00, 0x02, 0x05, 0x05, 0x00, 0x03, 0x07, 0x01, 0x01
        /*0010*/ 	.byte	0x02, 0x03, 0x00, 0x00, 0x02, 0x06, 0x01, 0x00, 0x04, 0x0b, 0x08, 0x00, 0x09, 0x00, 0x00, 0x00
        /*0020*/ 	.byte	0x00, 0x00, 0x00, 0x00


//--------------------- .nv.info._Z28unique_gid_calculation_2d_2dPi --------------------------
	.section	.nv.info._Z28unique_gid_calculation_2d_2dPi,"",@"SHT_CUDA_INFO"
	.sectionflags	@""
	.align	4


	//----- nvinfo : EIATTR_CUDA_API_VERSION
	.align		4
        /*0000*/ 	.byte	0x04, 0x37
        /*0002*/ 	.short	(.L_28 - .L_27)
.L_27:
        /*0004*/ 	.word	0x00000082


	//----- nvinfo : EIATTR_KPARAM_INFO
	.align		4
.L_28:
        /*0008*/ 	.byte	0x04, 0x17
        /*000a*/ 	.short	(.L_30 - .L_29)
.L_29:
        /*000c*/ 	.word	0x00000000
        /*0010*/ 	.short	0x0000
        /*0012*/ 	.short	0x0000
        /*0014*/ 	.byte	0x00, 0xf5, 0x21, 0x00


	//----- nvinfo : EIATTR_SPARSE_MMA_MASK
	.align		4
.L_30:
        /*0018*/ 	.byte	0x03, 0x50
        /*001a*/ 	.short	0x0000


	//----- nvinfo : EIATTR_MAXREG_COUNT
	.align		4
        /*001c*/ 	.byte	0x03, 0x1b
        /*001e*/ 	.short	0x00ff


	//----- nvinfo : EIATTR_EXTERNS
	.align		4
        /*0020*/ 	.byte	0x04, 0x0f
        /*0022*/ 	.short	(.L_32 - .L_31)


	//   ....[0]....
	.align		4
.L_31:
        /*0024*/ 	.word	index@(vprintf)


	//----- nvinfo : EIATTR_MERCURY_ISA_VERSION
	.align		4
.L_32:
        /*0028*/ 	.byte	0x03, 0x5f
        /*002a*/ 	.short	0x0101


	//----- nvinfo : EIATTR_VRC_CTA_INIT_COUNT
	.align		4
        /*002c*/ 	.byte	0x02, 0x4a
	.zero		1
	.zero		1


	//----- nvinfo : EIATTR_SYSCALL_OFFSETS
	.align		4
        /*0030*/ 	.byte	0x04, 0x46
        /*0032*/ 	.short	(.L_34 - .L_33)


	//   ....[0]....
.L_33:
        /*0034*/ 	.word	0x000001d0


	//----- nvinfo : EIATTR_EXIT_INSTR_OFFSETS
	.align		4
.L_34:
        /*0038*/ 	.byte	0x04, 0x1c
        /*003a*/ 	.short	(.L_36 - .L_35)


	//   ....[0]....
.L_35:
        /*003c*/ 	.word	0x000001e0


	//----- nvinfo : EIATTR_CBANK_PARAM_SIZE
	.align		4
.L_36:
        /*0040*/ 	.byte	0x03, 0x19
        /*0042*/ 	.short	0x0008


	//----- nvinfo : EIATTR_PARAM_CBANK
	.align		4
        /*0044*/ 	.byte	0x04, 0x0a
        /*0046*/ 	.short	(.L_38 - .L_37)
	.align		4
.L_37:
        /*0048*/ 	.word	index@(.nv.constant0._Z28unique_gid_calculation_2d_2dPi)
        /*004c*/ 	.short	0x0380
        /*004e*/ 	.short	0x0008


	//----- nvinfo : EIATTR_SW_WAR
	.align		4
.L_38:
        /*0050*/ 	.byte	0x04, 0x36
        /*0052*/ 	.short	(.L_40 - .L_39)
.L_39:
        /*0054*/ 	.word	0x00000008
.L_40:


//--------------------- .nv.info._Z25unique_gid_calculation_2dPi --------------------------
	.section	.nv.info._Z25unique_gid_calculation_2dPi,"",@"SHT_CUDA_INFO"
	.sectionflags	@""
	.align	4


	//----- nvinfo : EIATTR_CUDA_API_VERSION
	.align		4
        /*0000*/ 	.byte	0x04, 0x37
        /*0002*/ 	.short	(.L_42 - .L_41)
.L_41:
        /*0004*/ 	.word	0x00000082


	//----- nvinfo : EIATTR_KPARAM_INFO
	.align		4
.L_42:
        /*0008*/ 	.byte	0x04, 0x17
        /*000a*/ 	.short	(.L_44 - .L_43)
.L_43:
        /*000c*/ 	.word	0x00000000
        /*0010*/ 	.short	0x0000
        /*0012*/ 	.short	0x0000
        /*0014*/ 	.byte	0x00, 0xf5, 0x21, 0x00


	//----- nvinfo : EIATTR_SPARSE_MMA_MASK
	.align		4
.L_44:
        /*0018*/ 	.byte	0x03, 0x50
        /*001a*/ 	.short	0x0000


	//----- nvinfo : EIATTR_MAXREG_COUNT
	.align		4
        /*001c*/ 	.byte	0x03, 0x1b
        /*001e*/ 	.short	0x00ff


	//----- nvinfo : EIATTR_EXTERNS
	.align		4
        /*0020*/ 	.byte	0x04, 0x0f
        /*0022*/ 	.short	(.L_46 - .L_45)


	//   ....[0]....
	.align		4
.L_45:
        /*0024*/ 	.word	index@(vprintf)


	//----- nvinfo : EIATTR_MERCURY_ISA_VERSION
	.align		4
.L_46:
        /*0028*/ 	.byte	0x03, 0x5f
        /*002a*/ 	.short	0x0101


	//----- nvinfo : EIATTR_VRC_CTA_INIT_COUNT
	.align		4
        /*002c*/ 	.byte	0x02, 0x4a
	.zero		1
	.zero		1


	//----- nvinfo : EIATTR_SYSCALL_OFFSETS
	.align		4
        /*0030*/ 	.byte	0x04, 0x46
        /*0032*/ 	.short	(.L_48 - .L_47)


	//   ....[0]....
.L_47:
        /*0034*/ 	.word	0x000001c0


	//----- nvinfo : EIATTR_EXIT_INSTR_OFFSETS
	.align		4
.L_48:
        /*0038*/ 	.byte	0x04, 0x1c
        /*003a*/ 	.short	(.L_50 - .L_49)


	//   ....[0]....
.L_49:
        /*003c*/ 	.word	0x000001d0


	//----- nvinfo : EIATTR_CBANK_PARAM_SIZE
	.align		4
.L_50:
        /*0040*/ 	.byte	0x03, 0x19
        /*0042*/ 	.short	0x0008


	//----- nvinfo : EIATTR_PARAM_CBANK
	.align		4
        /*0044*/ 	.byte	0x04, 0x0a
        /*0046*/ 	.short	(.L_52 - .L_51)
	.align		4
.L_51:
        /*0048*/ 	.word	index@(.nv.constant0._Z25unique_gid_calculation_2dPi)
        /*004c*/ 	.short	0x0380
        /*004e*/ 	.short	0x0008


	//----- nvinfo : EIATTR_SW_WAR
	.align		4
.L_52:
        /*0050*/ 	.byte	0x04, 0x36
        /*0052*/ 	.short	(.L_54 - .L_53)
.L_53:
        /*0054*/ 	.word	0x00000008
.L_54:


//--------------------- .nv.info._Z22unique_gid_calculationPi --------------------------
	.section	.nv.info._Z22unique_gid_calculationPi,"",@"SHT_CUDA_INFO"
	.sectionflags	@""
	.align	4


	//----- nvinfo : EIATTR_CUDA_API_VERSION
	.align		4
        /*0000*/ 	.byte	0x04, 0x37
        /*0002*/ 	.short	(.L_56 - .L_55)
.L_55:
        /*0004*/ 	.word	0x00000082


	//----- nvinfo : EIATTR_KPARAM_INFO
	.align		4
.L_56:
        /*0008*/ 	.byte	0x04, 0x17
        /*000a*/ 	.short	(.L_58 - .L_57)
.L_57:
        /*000c*/ 	.word	0x00000000
        /*0010*/ 	.short	0x0000
        /*0012*/ 	.short	0x0000
        /*0014*/ 	.byte	0x00, 0xf5, 0x21, 0x00


	//----- nvinfo : EIATTR_SPARSE_MMA_MASK
	.align		4
.L_58:
        /*0018*/ 	.byte	0x03, 0x50
        /*001a*/ 	.short	0x0000


	//----- nvinfo : EIATTR_MAXREG_COUNT
	.align		4
        /*001c*/ 	.byte	0x03, 0x1b
        /*001e*/ 	.short	0x00ff


	//----- nvinfo : EIATTR_EXTERNS
	.align		4
        /*0020*/ 	.byte	0x04, 0x0f
        /*0022*/ 	.short	(.L_60 - .L_59)


	//   ....[0]....
	.align		4
.L_59:
        /*0024*/ 	.word	index@(vprintf)


	//----- nvinfo : EIATTR_MERCURY_ISA_VERSION
	.align		4
.L_60:
        /*0028*/ 	.byte	0x03, 0x5f
        /*002a*/ 	.short	0x0101


	//----- nvinfo : EIATTR_VRC_CTA_INIT_COUNT
	.align		4
        /*002c*/ 	.byte	0x02, 0x4a
	.zero		1
	.zero		1


	//----- nvinfo : EIATTR_SYSCALL_OFFSETS
	.align		4
        /*0030*/ 	.byte	0x04, 0x46
        /*0032*/ 	.short	(.L_62 - .L_61)


	//   ....[0]....
.L_61:
        /*0034*/ 	.word	0x00000150


	//----- nvinfo : EIATTR_EXIT_INSTR_OFFSETS
	.align		4
.L_62:
        /*0038*/ 	.byte	0x04, 0x1c
        /*003a*/ 	.short	(.L_64 - .L_63)


	//   ....[0]....
.L_63:
        /*003c*/ 	.word	0x00000160


	//----- nvinfo : EIATTR_CBANK_PARAM_SIZE
	.align		4
.L_64:
        /*0040*/ 	.byte	0x03, 0x19
        /*0042*/ 	.short	0x0008


	//----- nvinfo : EIATTR_PARAM_CBANK
	.align		4
        /*0044*/ 	.byte	0x04, 0x0a
        /*0046*/ 	.short	(.L_66 - .L_65)
	.align		4
.L_65:
        /*0048*/ 	.word	index@(.nv.constant0._Z22unique_gid_calculationPi)
        /*004c*/ 	.short	0x0380
        /*004e*/ 	.short	0x0008


	//----- nvinfo : EIATTR_SW_WAR
	.align		4
.L_66:
        /*0050*/ 	.byte	0x04, 0x36
        /*0052*/ 	.short	(.L_68 - .L_67)
.L_67:
        /*0054*/ 	.word	0x00000008
.L_68:


//--------------------- .nv.info._Z25unique_idx_calc_threadIdxPi --------------------------
	.section	.nv.info._Z25unique_idx_calc_threadIdxPi,"",@"SHT_CUDA_INFO"
	.sectionflags	@""
	.align	4


	//----- nvinfo : EIATTR_CUDA_API_VERSION
	.align		4
        /*0000*/ 	.byte	0x04, 0x37
        /*0002*/ 	.short	(.L_70 - .L_69)
.L_69:
        /*0004*/ 	.word	0x00000082


	//----- nvinfo : EIATTR_KPARAM_INFO
	.align		4
.L_70:
        /*0008*/ 	.byte	0x04, 0x17
        /*000a*/ 	.short	(.L_72 - .L_71)
.L_71:
        /*000c*/ 	.word	0x00000000
        /*0010*/ 	.short	0x0000
        /*0012*/ 	.short	0x0000
        /*0014*/ 	.byte	0x00, 0xf5, 0x21, 0x00


	//----- nvinfo : EIATTR_SPARSE_MMA_MASK
	.align		4
.L_72:
        /*0018*/ 	.byte	0x03, 0x50
        /*001a*/ 	.short	0x0000


	//----- nvinfo : EIATTR_MAXREG_COUNT
	.align		4
        /*001c*/ 	.byte	0x03, 0x1b
        /*001e*/ 	.short	0x00ff


	//----- nvinfo : EIATTR_EXTERNS
	.align		4
        /*0020*/ 	.byte	0x04, 0x0f
        /*0022*/ 	.short	(.L_74 - .L_73)


	//   ....[0]....
	.align		4
.L_73:
        /*0024*/ 	.word	index@(vprintf)


	//----- nvinfo : EIATTR_MERCURY_ISA_VERSION
	.align		4
.L_74:
        /*0028*/ 	.byte	0x03, 0x5f
        /*002a*/ 	.short	0x0101


	//----- nvinfo : EIATTR_VRC_CTA_INIT_COUNT
	.align		4
        /*002c*/ 	.byte	0x02, 0x4a
	.zero		1
	.zero		1


	//----- nvinfo : EIATTR_SYSCALL_OFFSETS
	.align		4
        /*0030*/ 	.byte	0x04, 0x46
        /*0032*/ 	.short	(.L_76 - .L_75)


	//   ....[0]....
.L_75:
        /*0034*/ 	.word	0x00000120


	//----- nvinfo : EIATTR_EXIT_INSTR_OFFSETS
	.align		4
.L_76:
        /*0038*/ 	.byte	0x04, 0x1c
        /*003a*/ 	.short	(.L_78 - .L_77)


	//   ....[0]....
.L_77:
        /*003c*/ 	.word	0x00000130


	//----- nvinfo : EIATTR_CBANK_PARAM_SIZE
	.align		4
.L_78:
        /*0040*/ 	.byte	0x03, 0x19
        /*0042*/ 	.short	0x0008


	//----- nvinfo : EIATTR_PARAM_CBANK
	.align		4
        /*0044*/ 	.byte	0x04, 0x0a
        /*0046*/ 	.short	(.L_80 - .L_79)
	.align		4
.L_79:
        /*0048*/ 	.word	index@(.nv.constant0._Z25unique_idx_calc_threadIdxPi)
        /*004c*/ 	.short	0x0380
        /*004e*/ 	.short	0x0008


	//----- nvinfo : EIATTR_SW_WAR
	.align		4
.L_80:
        /*0050*/ 	.byte	0x04, 0x36
        /*0052*/ 	.short	(.L_82 - .L_81)
.L_81:
        /*0054*/ 	.word	0x00000008
.L_82:


//--------------------- .nv.callgraph             --------------------------
	.section	.nv.callgraph,"",@"SHT_CUDA_CALLGRAPH"
	.align	4
	.sectionentsize	8
	.align		4
        /*0000*/ 	.word	0x00000000
	.align		4
        /*0004*/ 	.word	0xffffffff
	.align		4
        /*0008*/ 	.word	index@(_Z28unique_gid_calculation_2d_2dPi)
	.align		4
        /*000c*/ 	.word	index@(vprintf)
	.align		4
        /*0010*/ 	.word	index@(_Z25unique_gid_calculation_2dPi)
	.align		4
        /*0014*/ 	.word	index@(vprintf)
	.align		4
        /*0018*/ 	.word	index@(_Z22unique_gid_calculationPi)
	.align		4
        /*001c*/ 	.word	index@(vprintf)
	.align		4
        /*0020*/ 	.word	index@(_Z25unique_idx_calc_threadIdxPi)
	.align		4
        /*0024*/ 	.word	index@(vprintf)
	.align		4
        /*0028*/ 	.word	0x00000000
	.align		4
        /*002c*/ 	.word	0xfffffffe
	.align		4
        /*0030*/ 	.word	0x00000000
	.align		4
        /*0034*/ 	.word	0xfffffffd
	.align		4
        /*0038*/ 	.word	0x00000000
	.align		4
        /*003c*/ 	.word	0xfffffffc


//--------------------- .nv.constant4             --------------------------
	.section	.nv.constant4,"a",@progbits
	.align	8
	.align		8
.nv.constant4:
        /*0000*/ 	.dword	vprintf
	.align		8
        /*0008*/ 	.dword	$str
	.align		8
        /*0010*/ 	.dword	$str$1
	.align		8
        /*0018*/ 	.dword	$str$2


//--------------------- .text._Z28unique_gid_calculation_2d_2dPi --------------------------
	.section	.text._Z28unique_gid_calculation_2d_2dPi,"ax",@progbits
	.align	128
        .global         _Z28unique_gid_calculation_2d_2dPi
        .type           _Z28unique_gid_calculation_2d_2dPi,@function
        .size           _Z28unique_gid_calculation_2d_2dPi,(.L_x_8 - _Z28unique_gid_calculation_2d_2dPi)
        .other          _Z28unique_gid_calculation_2d_2dPi,@"STO_CUDA_ENTRY STV_DEFAULT"
_Z28unique_gid_calculation_2d_2dPi:
.text._Z28unique_gid_calculation_2d_2dPi:
[----:B------:R-:W0:Y:S01]  /*0000*/  LDC R1, c[0x0][0x37c] ;  /* 0x0000df00ff017b82 */ /* 0x000e220000000800 */
[----:B------:R-:W1:Y:S01]  /*0010*/  S2R R12, SR_CTAID.X ;  /* 0x00000000000c7919 */ /* 0x000e620000002500 */
[----:B------:R-:W2:Y:S06]  /*0020*/  LDCU UR6, c[0x0][0x2fc] ;  /* 0x00005f80ff0677ac */ /* 0x000eac0008000800 */
[----:B------:R-:W3:Y:S01]  /*0030*/  LDC.64 R2, c[0x0][0x380] ;  /* 0x0000e000ff027b82 */ /* 0x000ee20000000a00 */
[----:B0-----:R-:W-:Y:S01]  /*0040*/  IADD3 R1, PT, PT, R1, -0x18, RZ ;  /* 0xffffffe801017810 */ /* 0x001fe20007ffe0ff */
[----:B------:R-:W1:Y:S01]  /*0050*/  S2R R13, SR_CTAID.Y ;  /* 0x00000000000d7919 */ /* 0x000e620000002600 */
[----:B------:R-:W0:Y:S01]  /*0060*/  LDCU UR7, c[0x0][0x360] ;  /* 0x00006c00ff0777ac */ /* 0x000e220008000800 */
[----:B------:R-:W4:Y:S01]  /*0070*/  S2R R11, SR_TID.Y ;  /* 0x00000000000b7919 */ /* 0x000f220000002200 */
[----:B------:R-:W4:Y:S01]  /*0080*/  LDCU UR8, c[0x0][0x364] ;  /* 0x00006c80ff0877ac */ /* 0x000f220008000800 */
[----:B------:R-:W0:Y:S01]  /*0090*/  S2R R10, SR_TID.X ;  /* 0x00000000000a7919 */ /* 0x000e220000002100 */
[----:B------:R-:W1:Y:S01]  /*00a0*/  LDCU UR9, c[0x0][0x370] ;  /* 0x00006e00ff0977ac */ /* 0x000e620008000800 */
[----:B------:R-:W5:Y:S01]  /*00b0*/  LDCU.64 UR4, c[0x0][0x358] ;  /* 0x00006b00ff0477ac */ /* 0x000f620008000a00 */
[----:B-1----:R-:W-:-:S04]  /*00c0*/  IMAD R0, R13, UR9, R12 ;  /* 0x000000090d007c24 */ /* 0x002fc8000f8e020c */
[----:B----4-:R-:W-:Y:S01]  /*00d0*/  IMAD R11, R0, UR8, R11 ;  /* 0x00000008000b7c24 */ /* 0x010fe2000f8e020b */
[----:B------:R-:W-:Y:S01]  /*00e0*/  MOV R0, 0x0 ;  /* 0x0000000000007802 */ /* 0x000fe20000000f00 */
[----:B------:R1:W-:Y:S01]  /*00f0*/  STL.64 [R1], R12 ;  /* 0x0000000c01007387 */ /* 0x0003e20000100a00 */
[----:B------:R-:W4:Y:S01]  /*0100*/  LDCU.64 UR8, c[0x4][0x18] ;  /* 0x01000300ff0877ac */ /* 0x000f220008000a00 */
[----:B0-----:R-:W-:-:S04]  /*0110*/  IMAD R11, R11, UR7, R10 ;  /* 0x000000070b0b7c24 */ /* 0x001fc8000f8e020a */
[----:B---3--:R-:W-:-:S06]  /*0120*/  IMAD.WIDE R2, R11, 0x4, R2 ;  /* 0x000000040b027825 */ /* 0x008fcc00078e0202 */
[----:B-----5:R-:W3:Y:S01]  /*0130*/  LDG.E R2, desc[UR4][R2.64] ;  /* 0x0000000402027981 */ /* 0x020ee2000c1e1900 */
[----:B------:R-:W0:Y:S01]  /*0140*/  LDCU UR4, c[0x0][0x2f8] ;  /* 0x00005f00ff0477ac */ /* 0x000e220008000800 */
[----:B------:R1:W1:Y:S02]  /*0150*/  LDC.64 R8, c[0x4][R0] ;  /* 0x0100000000087b82 */ /* 0x0002640000000a00 */
[----:B------:R0:W-:Y:S01]  /*0160*/  STL.64 [R1+0x8], R10 ;  /* 0x0000080a01007387 */ /* 0x0001e20000100a00 */
[----:B----4-:R-:W-:Y:S02]  /*0170*/  MOV R4, UR8 ;  /* 0x0000000800047c02 */ /* 0x010fe40008000f00 */
[----:B------:R-:W-:Y:S02]  /*0180*/  MOV R5, UR9 ;  /* 0x0000000900057c02 */ /* 0x000fe40008000f00 */
[----:B0-----:R-:W-:-:S04]  /*0190*/  IADD3 R6, P0, PT, R1, UR4, RZ ;  /* 0x0000000401067c10 */ /* 0x001fc8000ff1e0ff */
[----:B--2---:R-:W-:Y:S01]  /*01a0*/  IADD3.X R7, PT, PT, RZ, UR6, RZ, P0, !PT ;  /* 0x00000006ff077c10 */ /* 0x004fe200087fe4ff */
[----:B-1-3--:R0:W-:Y:S08]  /*01b0*/  STL [R1+0x10], R2 ;  /* 0x0000100201007387 */ /* 0x00a1f00000100800 */
[----:B------:R-:W-:-:S07]  /*01c0*/  LEPC R20, `(.L_x_0) ;  /* 0x000000001014794e */ /* 0x000fce0000000000 */
[----:B0-----:R-:W-:Y:S05]  /*01d0*/  CALL.ABS.NOINC R8 ;  /* 0x0000000008007343 */ /* 0x001fea0003c00000 */
.L_x_0:
[----:B------:R-:W-:Y:S05]  /*01e0*/  EXIT ;  /* 0x000000000000794d */ /* 0x000fea0003800000 */
.L_x_1:
[----:B------:R-:W-:-:S00]  /*01f0*/  BRA `(.L_x_1) ;  /* 0xfffffffc00fc7947 */ /* 0x000fc0000383ffff */
[----:B------:R-:W-:-:S00]  /*0200*/  NOP ;  /* 0x0000000000007918 */ /* 0x000fc00000000000 */
[----:B------:R-:W-:-:S00]  /*0210*/  NOP ;  /* 0x0000000000007918 */ /* 0x000fc00000000000 */
[----:B------:R-:W-:-:S00]  /*0220*/  NOP ;  /* 0x0000000000007918 */ /* 0x000fc00000000000 */
[----:B------:R-:W-:-:S00]  /*0230*/  NOP ;  /* 0x0000000000007918 */ /* 0x000fc00000000000 */
[----:B------:R-:W-:-:S00]  /*0240*/  NOP ;  /* 0x0000000000007918 */ /* 0x000fc00000000000 */
[----:B------:R-:W-:-:S00]  /*0250*/  NOP ;  /* 0x0000000000007918 */ /* 0x000fc00000000000 */
[----:B------:R-:W-:-:S00]  /*0260*/  NOP ;  /* 0x0000000000007918 */ /* 0x000fc00000000000 */
[----:B------:R-:W-:-:S00]  /*0270*/  NOP ;  /* 0x0000000000007918 */ /* 0x000fc00000000000 */
.L_x_8:


//--------------------- .text._Z25unique_gid_calculation_2dPi --------------------------
	.section	.text._Z25unique_gid_calculation_2dPi,"ax",@progbits
	.align	128
        .global         _Z25unique_gid_calculation_2dPi
        .type           _Z25unique_gid_calculation_2dPi,@function
        .size           _Z25unique_gid_calculation_2dPi,(.L_x_9 - _Z25unique_gid_calculation_2dPi)
        .other          _Z25unique_gid_calculation_2dPi,@"STO_CUDA_ENTRY STV_DEFAULT"
_Z25unique_gid_calculation_2dPi:
.text._Z25unique_gid_calculation_2dPi:
[----:B------:R-:W0:Y:S01]  /*0000*/  LDC R1, c[0x0][0x37c] ;  /* 0x0000df00ff017b82 */ /* 0x000e220000000800 */
[----:B------:R-:W1:Y:S01]  /*0010*/  S2R R10, SR_TID.X ;  /* 0x00000000000a7919 */ /* 0x000e620000002100 */
[----:B------:R-:W2:Y:S06]  /*0020*/  LDCU UR6, c[0x0][0x2fc] ;  /* 0x00005f80ff0677ac */ /* 0x000eac0008000800 */
[----:B------:R-:W3:Y:S01]  /*0030*/  LDC.64 R2, c[0x0][0x380] ;  /* 0x0000e000ff027b82 */ /* 0x000ee20000000a00 */
[----:B0-----:R-:W-:Y:S01]  /*0040*/  IADD3 R1, PT, PT, R1, -0x18, RZ ;  /* 0xffffffe801017810 */ /* 0x001fe20007ffe0ff */
[----:B------:R-:W1:Y:S01]  /*0050*/  S2R R13, SR_CTAID.Y ;  /* 0x00000000000d7919 */ /* 0x000e620000002600 */
[----:B------:R-:W0:Y:S01]  /*0060*/  LDCU UR7, c[0x0][0x360] ;  /* 0x00006c00ff0777ac */ /* 0x000e220008000800 */
[----:B------:R-:W4:Y:S01]  /*0070*/  S2R R12, SR_CTAID.X ;  /* 0x00000000000c7919 */ /* 0x000f220000002500 */
[----:B------:R-:W1:Y:S01]  /*0080*/  LDCU UR8, c[0x0][0x364] ;  /* 0x00006c80ff0877ac */ /* 0x000e620008000800 */
[----:B------:R-:W4:Y:S01]  /*0090*/  LDCU UR9, c[0x0][0x370] ;  /* 0x00006e00ff0977ac */ /* 0x000f220008000800 */
[----:B------:R-:W5:Y:S01]  /*00a0*/  LDCU.64 UR4, c[0x0][0x358] ;  /* 0x00006b00ff0477ac */ /* 0x000f620008000a00 */
[----:B-1----:R-:W-:-:S02]  /*00b0*/  IMAD R0, R13, UR8, R10 ;  /* 0x000000080d007c24 */ /* 0x002fc4000f8e020a */
[----:B----4-:R-:W-:Y:S01]  /*00c0*/  IMAD R11, R13, UR9, R12 ;  /* 0x000000090d0b7c24 */ /* 0x010fe2000f8e020c */
[----:B------:R1:W-:Y:S01]  /*00d0*/  STL.64 [R1], R12 ;  /* 0x0000000c01007387 */ /* 0x0003e20000100a00 */
[----:B------:R-:W4:Y:S02]  /*00e0*/  LDCU.64 UR8, c[0x4][0x18] ;  /* 0x01000300ff0877ac */ /* 0x000f240008000a00 */
[----:B0-----:R-:W-:-:S04]  /*00f0*/  IMAD R11, R11, UR7, R0 ;  /* 0x000000070b0b7c24 */ /* 0x001fc8000f8e0200 */
[----:B---3--:R-:W-:-:S06]  /*0100*/  IMAD.WIDE R2, R11, 0x4, R2 ;  /* 0x000000040b027825 */ /* 0x008fcc00078e0202 */
[----:B-----5:R-:W3:Y:S01]  /*0110*/  LDG.E R2, desc[UR4][R2.64] ;  /* 0x0000000402027981 */ /* 0x020ee2000c1e1900 */
[----:B------:R-:W-:Y:S01]  /*0120*/  MOV R0, 0x0 ;  /* 0x0000000000007802 */ /* 0x000fe20000000f00 */
[----:B------:R-:W0:Y:S02]  /*0130*/  LDCU UR4, c[0x0][0x2f8] ;  /* 0x00005f00ff0477ac */ /* 0x000e240008000800 */
[----:B------:R1:W-:Y:S01]  /*0140*/  STL.64 [R1+0x8], R10 ;  /* 0x0000080a01007387 */ /* 0x0003e20000100a00 */
[----:B------:R1:W1:Y:S01]  /*0150*/  LDC.64 R8, c[0x4][R0] ;  /* 0x0100000000087b82 */ /* 0x0002620000000a00 */
[----:B----4-:R-:W-:Y:S02]  /*0160*/  MOV R4, UR8 ;  /* 0x0000000800047c02 */ /* 0x010fe40008000f00 */
[----:B------:R-:W-:Y:S02]  /*0170*/  MOV R5, UR9 ;  /* 0x0000000900057c02 */ /* 0x000fe40008000f00 */
[----:B0-----:R-:W-:-:S04]  /*0180*/  IADD3 R6, P0, PT, R1, UR4, RZ ;  /* 0x0000000401067c10 */ /* 0x001fc8000ff1e0ff */
[----:B--2---:R-:W-:Y:S01]  /*0190*/  IADD3.X R7, PT, PT, RZ, UR6, RZ, P0, !PT ;  /* 0x00000006ff077c10 */ /* 0x004fe200087fe4ff */
[----:B-1-3--:R0:W-:Y:S08]  /*01a0*/  STL [R1+0x10], R2 ;  /* 0x0000100201007387 */ /* 0x00a1f00000100800 */
[----:B------:R-:W-:-:S07]  /*01b0*/  LEPC R20, `(.L_x_2) ;  /* 0x000000001014794e */ /* 0x000fce0000000000 */
[----:B0-----:R-:W-:Y:S05]  /*01c0*/  CALL.ABS.NOINC R8 ;  /* 0x0000000008007343 */ /* 0x001fea0003c00000 */
.L_x_2:
[----:B------:R-:W-:Y:S05]  /*01d0*/  EXIT ;  /* 0x000000000000794d */ /* 0x000fea0003800000 */
.L_x_3:
        /* <DEDUP_REMOVED lines=10> */
.L_x_9:


//--------------------- .text._Z22unique_gid_calculationPi --------------------------
	.section	.text._Z22unique_gid_calculationPi,"ax",@progbits
	.align	128
        .global         _Z22unique_gid_calculationPi
        .type           _Z22unique_gid_calculationPi,@function
        .size           _Z22unique_gid_calculationPi,(.L_x_10 - _Z22unique_gid_calculationPi)
        .other          _Z22unique_gid_calculationPi,@"STO_CUDA_ENTRY STV_DEFAULT"
_Z22unique_gid_calculationPi:
.text._Z22unique_gid_calculationPi:
[----:B------:R-:W0:Y:S01]  /*0000*/  LDC R1, c[0x0][0x37c] ;  /* 0x0000df00ff017b82 */ /* 0x000e220000000800 */
[----:B------:R-:W1:Y:S07]  /*0010*/  S2R R13, SR_TID.X ;  /* 0x00000000000d7919 */ /* 0x000e6e0000002100 */
[----:B------:R-:W2:Y:S01]  /*0020*/  LDC.64 R2, c[0x0][0x380] ;  /* 0x0000e000ff027b82 */ /* 0x000ea20000000a00 */
[----:B------:R-:W3:Y:S01]  /*0030*/  LDCU UR6, c[0x0][0x2fc] ;  /* 0x00005f80ff0677ac */ /* 0x000ee20008000800 */
[----:B0-----:R-:W-:Y:S01]  /*0040*/  VIADD R1, R1, 0xfffffff0 ;  /* 0xfffffff001017836 */ /* 0x001fe20000000000 */
[----:B------:R-:W1:Y:S01]  /*0050*/  S2R R12, SR_CTAID.X ;  /* 0x00000000000c7919 */ /* 0x000e620000002500 */
[----:B------:R-:W1:Y:S01]  /*0060*/  LDCU UR7, c[0x0][0x360] ;  /* 0x00006c00ff0777ac */ /* 0x000e620008000800 */
[----:B------:R-:W0:Y:S01]  /*0070*/  LDCU.64 UR4, c[0x0][0x358] ;  /* 0x00006b00ff0477ac */ /* 0x000e220008000a00 */
[----:B------:R-:W-:Y:S01]  /*0080*/  MOV R0, 0x0 ;  /* 0x0000000000007802 */ /* 0x000fe20000000f00 */
[----:B------:R-:W4:Y:S01]  /*0090*/  LDCU.64 UR8, c[0x4][0x10] ;  /* 0x01000200ff0877ac */ /* 0x000f220008000a00 */
[----:B-1----:R-:W-:-:S04]  /*00a0*/  IMAD R14, R12, UR7, R13 ;  /* 0x000000070c0e7c24 */ /* 0x002fc8000f8e020d */
[----:B--2---:R-:W-:-:S05]  /*00b0*/  IMAD.WIDE R2, R14, 0x4, R2 ;  /* 0x000000040e027825 */ /* 0x004fca00078e0202 */
[----:B0-----:R-:W2:Y:S01]  /*00c0*/  LDG.E R15, desc[UR4][R2.64] ;  /* 0x00000004020f7981 */ /* 0x001ea2000c1e1900 */
[----:B------:R-:W0:Y:S01]  /*00d0*/  LDCU UR4, c[0x0][0x2f8] ;  /* 0x00005f00ff0477ac */ /* 0x000e220008000800 */
[----:B------:R1:W1:Y:S01]  /*00e0*/  LDC.64 R8, c[0x4][R0] ;  /* 0x0100000000087b82 */ /* 0x0002620000000a00 */
[----:B----4-:R-:W-:Y:S01]  /*00f0*/  IMAD.U32 R4, RZ, RZ, UR8 ;  /* 0x00000008ff047e24 */ /* 0x010fe2000f8e00ff */
[----:B------:R-:W-:Y:S02]  /*0100*/  MOV R5, UR9 ;  /* 0x0000000900057c02 */ /* 0x000fe40008000f00 */
[----:B0-----:R-:W-:-:S04]  /*0110*/  IADD3 R6, P0, PT, R1, UR4, RZ ;  /* 0x0000000401067c10 */ /* 0x001fc8000ff1e0ff */
[----:B---3--:R-:W-:Y:S01]  /*0120*/  IADD3.X R7, PT, PT, RZ, UR6, RZ, P0, !PT ;  /* 0x00000006ff077c10 */ /* 0x008fe200087fe4ff */
[----:B-12---:R0:W-:Y:S08]  /*0130*/  STL.128 [R1], R12 ;  /* 0x0000000c01007387 */ /* 0x0061f00000100c00 */
[----:B------:R-:W-:-:S07]  /*0140*/  LEPC R20, `(.L_x_4) ;  /* 0x000000001014794e */ /* 0x000fce0000000000 */
[----:B0-----:R-:W-:Y:S05]  /*0150*/  CALL.ABS.NOINC R8 ;  /* 0x0000000008007343 */ /* 0x001fea0003c00000 */
.L_x_4:
[----:B------:R-:W-:Y:S05]  /*0160*/  EXIT ;  /* 0x000000000000794d */ /* 0x000fea0003800000 */
.L_x_5:
        /* <DEDUP_REMOVED lines=9> */
.L_x_10:


//--------------------- .text._Z25unique_idx_calc_threadIdxPi --------------------------
	.section	.text._Z25unique_idx_calc_threadIdxPi,"ax",@progbits
	.align	128
        .global         _Z25unique_idx_calc_threadIdxPi
        .type           _Z25unique_idx_calc_threadIdxPi,@function
        .size           _Z25unique_idx_calc_threadIdxPi,(.L_x_11 - _Z25unique_idx_calc_threadIdxPi)
        .other          _Z25unique_idx_calc_threadIdxPi,@"STO_CUDA_ENTRY STV_DEFAULT"
_Z25unique_idx_calc_threadIdxPi:
.text._Z25unique_idx_calc_threadIdxPi:
[----:B------:R-:W0:Y:S01]  /*0000*/  LDC R1, c[0x0][0x37c] ;  /* 0x0000df00ff017b82 */ /* 0x000e220000000800 */
[----:B------:R-:W1:Y:S07]  /*0010*/  S2R R10, SR_TID.X ;  /* 0x00000000000a7919 */ /* 0x000e6e0000002100 */
[----:B------:R-:W1:Y:S01]  /*0020*/  LDC.64 R2, c[0x0][0x380] ;  /* 0x0000e000ff027b82 */ /* 0x000e620000000a00 */
[----:B------:R-:W2:Y:S01]  /*0030*/  LDCU.64 UR4, c[0x0][0x358] ;  /* 0x00006b00ff0477ac */ /* 0x000ea20008000a00 */
[----:B0-----:R-:W-:Y:S01]  /*0040*/  VIADD R1, R1, 0xfffffff8 ;  /* 0xfffffff801017836 */ /* 0x001fe20000000000 */
[----:B------:R-:W0:Y:S01]  /*0050*/  LDCU.64 UR6, c[0x4][0x8] ;  /* 0x01000100ff0677ac */ /* 0x000e220008000a00 */
[----:B-1----:R-:W-:-:S05]  /*0060*/  IMAD.WIDE.U32 R2, R10, 0x4, R2 ;  /* 0x000000040a027825 */ /* 0x002fca00078e0002 */
[----:B--2---:R-:W2:Y:S01]  /*0070*/  LDG.E R11, desc[UR4][R2.64] ;  /* 0x00000004020b7981 */ /* 0x004ea2000c1e1900 */
[----:B------:R-:W-:Y:S01]  /*0080*/  MOV R0, 0x0 ;  /* 0x0000000000007802 */ /* 0x000fe20000000f00 */
[----:B------:R-:W1:Y:S01]  /*0090*/  LDCU UR4, c[0x0][0x2f8] ;  /* 0x00005f00ff0477ac */ /* 0x000e620008000800 */
[----:B0-----:R-:W-:Y:S01]  /*00a0*/  IMAD.U32 R4, RZ, RZ, UR6 ;  /* 0x00000006ff047e24 */ /* 0x001fe2000f8e00ff */
[----:B------:R-:W-:Y:S01]  /*00b0*/  MOV R5, UR7 ;  /* 0x0000000700057c02 */ /* 0x000fe20008000f00 */
[----:B------:R0:W3:Y:S01]  /*00c0*/  LDC.64 R8, c[0x4][R0] ;  /* 0x0100000000087b82 */ /* 0x0000e20000000a00 */
[----:B------:R-:W4:Y:S01]  /*00d0*/  LDCU UR5, c[0x0][0x2fc] ;  /* 0x00005f80ff0577ac */ /* 0x000f220008000800 */
[----:B-1----:R-:W-:-:S05]  /*00e0*/  IADD3 R6, P0, PT, R1, UR4, RZ ;  /* 0x0000000401067c10 */ /* 0x002fca000ff1e0ff */
[----:B----4-:R-:W-:Y:S01]  /*00f0*/  IMAD.X R7, RZ, RZ, UR5, P0 ;  /* 0x00000005ff077e24 */ /* 0x010fe200080e06ff */
[----:B--23--:R0:W-:Y:S07]  /*0100*/  STL.64 [R1], R10 ;  /* 0x0000000a01007387 */ /* 0x00c1ee0000100a00 */
[----:B------:R-:W-:-:S07]  /*0110*/  LEPC R20, `(.L_x_6) ;  /* 0x000000001014794e */ /* 0x000fce0000000000 */
[----:B0-----:R-:W-:Y:S05]  /*0120*/  CALL.ABS.NOINC R8 ;  /* 0x0000000008007343 */ /* 0x001fea0003c00000 */
.L_x_6:
[----:B------:R-:W-:Y:S05]  /*0130*/  EXIT ;  /* 0x000000000000794d */ /* 0x000fea0003800000 */
.L_x_7:
        /* <DEDUP_REMOVED lines=12> */
.L_x_11:


//--------------------- .nv.global.init           --------------------------
	.section	.nv.global.init,"aw",@progbits
.nv.global.init:
	.type		$str,@object
	.size		$str,($str$1 - $str)
$str:
        /*0000*/ 	.byte	0x74, 0x68, 0x72, 0x65, 0x61, 0x64, 0x49, 0x64, 0x78, 0x20, 0x3a, 0x20, 0x25, 0x64, 0x2c, 0x20
        /*0010*/ 	.byte	0x76, 0x61, 0x6c, 0x75, 0x65, 0x20, 0x3a, 0x20, 0x25, 0x64, 0x20, 0x0a, 0x00
	.type		$str$1,@object
	.size		$str$1,($str$2 - $str$1)
$str$1:
        /*001d*/ 	.byte	0x62, 0x6c, 0x6f, 0x63, 0x6b, 0x49, 0x64, 0x78, 0x2e, 0x78, 0x20, 0x3a, 0x20, 0x25, 0x64, 0x2c
        /*002d*/ 	.byte	0x20, 0x74, 0x68, 0x72, 0x65, 0x61, 0x64, 0x49, 0x64, 0x78, 0x2e, 0x78, 0x20, 0x3a, 0x20, 0x25
        /*003d*/ 	.byte	0x64, 0x2c, 0x20, 0x67, 0x69, 0x64, 0x20, 0x3a, 0x20, 0x25, 0x64, 0x2c, 0x20, 0x76, 0x61, 0x6c
        /*004d*/ 	.byte	0x75, 0x65, 0x20, 0x3a, 0x20, 0x25, 0x64, 0x20, 0x0a, 0x00
	.type		$str$2,@object
	.size		$str$2,(.L_2 - $str$2)
$str$2:
        /*0057*/ 	.byte	0x62, 0x6c, 0x6f, 0x63, 0x6b, 0x49, 0x64, 0x78, 0x2e, 0x78, 0x20, 0x3a, 0x20, 0x25, 0x64, 0x2c
        /*0067*/ 	.byte	0x20, 0x62, 0x6c, 0x6f, 0x63, 0x6b, 0x49, 0x64, 0x78, 0x2e, 0x79, 0x20, 0x3a, 0x20, 0x25, 0x64
        /*0077*/ 	.byte	0x2c, 0x20, 0x74, 0x68, 0x72, 0x65, 0x61, 0x64, 0x49, 0x64, 0x78, 0x2e, 0x78, 0x20, 0x3a, 0x20
        /*0087*/ 	.byte	0x25, 0x64, 0x2c, 0x20, 0x67, 0x69, 0x64, 0x20, 0x3a, 0x20, 0x25, 0x64, 0x2c, 0x20, 0x76, 0x61
        /*0097*/ 	.byte	0x6c, 0x75, 0x65, 0x20, 0x3a, 0x20, 0x25, 0x64, 0x20, 0x0a, 0x00
.L_2:


//--------------------- .nv.shared.reserved.0     --------------------------
	.section	.nv.shared.reserved.0,"aw",@nobits
	.weak		__nv_reservedSMEM_offset_0_alias
	.size		__nv_reservedSMEM_offset_0_alias, 0, 64
	.other		__nv_reservedSMEM_offset_0_alias,@"STO_CUDA_RESERVED_SHARED STV_DEFAULT"
__nv_reservedSMEM_offset_0_alias:
	.zero		0
	.zero		64


//--------------------- .nv.constant0._Z28unique_gid_calculation_2d_2dPi --------------------------
	.section	.nv.constant0._Z28unique_gid_calculation_2d_2dPi,"a",@progbits
	.sectionflags	@""
	.align	4
.nv.constant0._Z28unique_gid_calculation_2d_2dPi:
	.zero		904


//--------------------- .nv.constant0._Z25unique_gid_calculation_2dPi --------------------------
	.section	.nv.constant0._Z25unique_gid_calculation_2dPi,"a",@progbits
	.sectionflags	@""
	.align	4
.nv.constant0._Z25unique_gid_calculation_2dPi:
	.zero		904


//--------------------- .nv.constant0._Z22unique_gid_calculationPi --------------------------
	.section	.nv.constant0._Z22unique_gid_calculationPi,"a",@progbits
	.sectionflags	@""
	.align	4
.nv.constant0._Z22unique_gid_calculationPi:
	.zero		904


//--------------------- .nv.constant0._Z25unique_idx_calc_threadIdxPi --------------------------
	.section	.nv.constant0._Z25unique_idx_calc_threadIdxPi,"a",@progbits
	.sectionflags	@""
	.align	4
.nv.constant0._Z25unique_idx_calc_threadIdxPi:
	.zero		904


//--------------------- SYMBOLS --------------------------

	.type		.nv.reservedSmem.offset0,@object
	.size		.nv.reservedSmem.offset0,0x4
	.type		vprintf,@function
